//
// Generated by NVIDIA NVVM Compiler
//
// Compiler Build ID: CL-36424714
// Cuda compilation tools, release 13.0, V13.0.88
// Based on NVVM 20.0.0
//

.version 9.0
.target sm_100
.address_size 64

	// .globl	_Z8multiplyPiS_S_i
// _ZZ8multiplyPiS_S_iE4temp has been demoted

.visible .entry _Z8multiplyPiS_S_i(
	.param .u64 .ptr .align 1 _Z8multiplyPiS_S_i_param_0,
	.param .u64 .ptr .align 1 _Z8multiplyPiS_S_i_param_1,
	.param .u64 .ptr .align 1 _Z8multiplyPiS_S_i_param_2,
	.param .u32 _Z8multiplyPiS_S_i_param_3
)
{
	.reg .pred 	%p<10>;
	.reg .b32 	%r<133>;
	.reg .b64 	%rd<13>;
	// demoted variable
	.shared .align 4 .b8 _ZZ8multiplyPiS_S_iE4temp[4000];
	ld.param.u64 	%rd3, [_Z8multiplyPiS_S_i_param_0];
	ld.param.u64 	%rd4, [_Z8multiplyPiS_S_i_param_1];
	ld.param.u64 	%rd2, [_Z8multiplyPiS_S_i_param_2];
	ld.param.u32 	%r37, [_Z8multiplyPiS_S_i_param_3];
	cvta.to.global.u64 	%rd5, %rd4;
	cvta.to.global.u64 	%rd6, %rd3;
	mov.u32 	%r38, %ctaid.y;
	mov.u32 	%r1, %ctaid.x;
	mov.u32 	%r39, %tid.x;
	mul.lo.s32 	%r2, %r37, %r38;
	add.s32 	%r40, %r2, %r39;
	mul.wide.s32 	%rd7, %r40, 4;
	add.s64 	%rd8, %rd6, %rd7;
	ld.global.u32 	%r41, [%rd8];
	mad.lo.s32 	%r42, %r37, %r39, %r1;
	mul.wide.s32 	%rd9, %r42, 4;
	add.s64 	%rd10, %rd5, %rd9;
	ld.global.u32 	%r43, [%rd10];
	mul.lo.s32 	%r44, %r43, %r41;
	shl.b32 	%r45, %r39, 2;
	mov.u32 	%r46, _ZZ8multiplyPiS_S_iE4temp;
	add.s32 	%r47, %r46, %r45;
	st.shared.u32 	[%r47], %r44;
	bar.sync 	0;
	setp.lt.s32 	%p1, %r37, 1;
	@%p1 bra 	$L__BB0_14;
	cvta.to.global.u64 	%rd11, %rd2;
	add.s32 	%r50, %r2, %r1;
	mul.wide.u32 	%rd12, %r50, 4;
	add.s64 	%rd1, %rd11, %rd12;
	ld.global.u32 	%r132, [%rd1];
	and.b32  	%r4, %r37, 15;
	setp.lt.u32 	%p2, %r37, 16;
	mov.b32 	%r125, 0;
	@%p2 bra 	$L__BB0_4;
	and.b32  	%r125, %r37, 2147483632;
	add.s32 	%r117, %r46, 32;
	neg.s32 	%r118, %r125;
$L__BB0_3:
	.pragma "nounroll";
	ld.shared.u32 	%r53, [%r117+-32];
	add.s32 	%r54, %r132, %r53;
	ld.shared.u32 	%r55, [%r117+-28];
	add.s32 	%r56, %r54, %r55;
	ld.shared.u32 	%r57, [%r117+-24];
	add.s32 	%r58, %r56, %r57;
	ld.shared.u32 	%r59, [%r117+-20];
	add.s32 	%r60, %r58, %r59;
	ld.shared.u32 	%r61, [%r117+-16];
	add.s32 	%r62, %r60, %r61;
	ld.shared.u32 	%r63, [%r117+-12];
	add.s32 	%r64, %r62, %r63;
	ld.shared.u32 	%r65, [%r117+-8];
	add.s32 	%r66, %r64, %r65;
	ld.shared.u32 	%r67, [%r117+-4];
	add.s32 	%r68, %r66, %r67;
	ld.shared.u32 	%r69, [%r117];
	add.s32 	%r70, %r68, %r69;
	ld.shared.u32 	%r71, [%r117+4];
	add.s32 	%r72, %r70, %r71;
	ld.shared.u32 	%r73, [%r117+8];
	add.s32 	%r74, %r72, %r73;
	ld.shared.u32 	%r75, [%r117+12];
	add.s32 	%r76, %r74, %r75;
	ld.shared.u32 	%r77, [%r117+16];
	add.s32 	%r78, %r76, %r77;
	ld.shared.u32 	%r79, [%r117+20];
	add.s32 	%r80, %r78, %r79;
	ld.shared.u32 	%r81, [%r117+24];
	add.s32 	%r82, %r80, %r81;
	ld.shared.u32 	%r83, [%r117+28];
	add.s32 	%r132, %r82, %r83;
	add.s32 	%r118, %r118, 16;
	add.s32 	%r117, %r117, 64;
	setp.ne.s32 	%p3, %r118, 0;
	@%p3 bra 	$L__BB0_3;
$L__BB0_4:
	setp.eq.s32 	%p4, %r4, 0;
	@%p4 bra 	$L__BB0_13;
	and.b32  	%r16, %r37, 7;
	setp.lt.u32 	%p5, %r4, 8;
	@%p5 bra 	$L__BB0_7;
	shl.b32 	%r85, %r125, 2;
	add.s32 	%r87, %r46, %r85;
	ld.shared.u32 	%r88, [%r87];
	add.s32 	%r89, %r132, %r88;
	ld.shared.u32 	%r90, [%r87+4];
	add.s32 	%r91, %r89, %r90;
	ld.shared.u32 	%r92, [%r87+8];
	add.s32 	%r93, %r91, %r92;
	ld.shared.u32 	%r94, [%r87+12];
	add.s32 	%r95, %r93, %r94;
	ld.shared.u32 	%r96, [%r87+16];
	add.s32 	%r97, %r95, %r96;
	ld.shared.u32 	%r98, [%r87+20];
	add.s32 	%r99, %r97, %r98;
	ld.shared.u32 	%r100, [%r87+24];
	add.s32 	%r101, %r99, %r100;
	ld.shared.u32 	%r102, [%r87+28];
	add.s32 	%r132, %r101, %r102;
	add.s32 	%r125, %r125, 8;
$L__BB0_7:
	setp.eq.s32 	%p6, %r16, 0;
	@%p6 bra 	$L__BB0_13;
	and.b32  	%r22, %r37, 3;
	setp.lt.u32 	%p7, %r16, 4;
	@%p7 bra 	$L__BB0_10;
	shl.b32 	%r104, %r125, 2;
	add.s32 	%r106, %r46, %r104;
	ld.shared.u32 	%r107, [%r106];
	add.s32 	%r108, %r132, %r107;
	ld.shared.u32 	%r109, [%r106+4];
	add.s32 	%r110, %r108, %r109;
	ld.shared.u32 	%r111, [%r106+8];
	add.s32 	%r112, %r110, %r111;
	ld.shared.u32 	%r113, [%r106+12];
	add.s32 	%r132, %r112, %r113;
	add.s32 	%r125, %r125, 4;
$L__BB0_10:
	setp.eq.s32 	%p8, %r22, 0;
	@%p8 bra 	$L__BB0_13;
	shl.b32 	%r114, %r125, 2;
	add.s32 	%r130, %r46, %r114;
	neg.s32 	%r129, %r22;
$L__BB0_12:
	.pragma "nounroll";
	ld.shared.u32 	%r116, [%r130];
	add.s32 	%r132, %r132, %r116;
	add.s32 	%r130, %r130, 4;
	add.s32 	%r129, %r129, 1;
	setp.ne.s32 	%p9, %r129, 0;
	@%p9 bra 	$L__BB0_12;
$L__BB0_13:
	st.global.u32 	[%rd1], %r132;
$L__BB0_14:
	ret;

}


// ===== COMPILED SASS (sm_100) =====

	.target	sm_100

	.elftype	@"ET_EXEC"


//--------------------- .note.nv.tkinfo           --------------------------
	.section	.note.nv.tkinfo,"",@"SHT_NOTE"
	.sectionflags	@"SHF_NOTE_NV_TKINFO"
	.tkinfo
        /*0018*/ 	.word	0x00000002
        /*0030*/ 	.string	""
        /*0030*/ 	.string	"ptxas"
        /*0030*/ 	.string	"Cuda compilation tools, release 13.0, V13.0.88"
        /*0030*/ 	.string	"Build cuda_13.0.r13.0/compiler.36424714_0"
        /*0030*/ 	.string	"-arch sm_100 -m 64 "



//--------------------- .note.nv.cuinfo           --------------------------
	.section	.note.nv.cuinfo,"",@"SHT_NOTE"
	.sectionflags	@"SHF_NOTE_NV_CUINFO"
        /*0018*/ 	.short	0x0002
        /*001a*/ 	.short	0x0064
        /*001c*/ 	.short	0x0082
	.zero		2


//--------------------- .nv.info                  --------------------------
	.section	.nv.info,"",@"SHT_CUDA_INFO"
	.align	4


	//----- nvinfo : EIATTR_REGCOUNT
	.align		4
        /*0000*/ 	.byte	0x04, 0x2f
        /*0002*/ 	.short	(.L_1 - .L_0)
	.align		4
.L_0:
        /*0004*/ 	.word	index@(_Z8multiplyPiS_S_i)
        /*0008*/ 	.word	0x0000001c


	//----- nvinfo : EIATTR_FRAME_SIZE
	.align		4
.L_1:
        /*000c*/ 	.byte	0x04, 0x11
        /*000e*/ 	.short	(.L_3 - .L_2)
	.align		4
.L_2:
        /*0010*/ 	.word	index@(_Z8multiplyPiS_S_i)
        /*0014*/ 	.word	0x00000000


	//----- nvinfo : EIATTR_MIN_STACK_SIZE
	.align		4
.L_3:
        /*0018*/ 	.byte	0x04, 0x12
        /*001a*/ 	.short	(.L_5 - .L_4)
	.align		4
.L_4:
        /*001c*/ 	.word	index@(_Z8multiplyPiS_S_i)
        /*0020*/ 	.word	0x00000000
.L_5:


//--------------------- .nv.compat                --------------------------
	.section	.nv.compat,"",@"SHT_CUDA_COMPAT_INFO"
	.align	4
        /*0000*/ 	.byte	0x02, 0x09, 0x00, 0x00, 0x02, 0x02, 0x01, 0x00, 0x02, 0x05, 0x05, 0x00, 0x03, 0x07, 0x01, 0x01
        /*0010*/ 	.byte	0x02, 0x03, 0x00, 0x00, 0x02, 0x06, 0x01, 0x00, 0x04, 0x0b, 0x08, 0x00, 0x09, 0x00, 0x00, 0x00
        /*0020*/ 	.byte	0x00, 0x00, 0x00, 0x00


//--------------------- .nv.info._Z8multiplyPiS_S_i --------------------------
	.section	.nv.info._Z8multiplyPiS_S_i,"",@"SHT_CUDA_INFO"
	.sectionflags	@""
	.align	4


	//----- nvinfo : EIATTR_CUDA_API_VERSION
	.align		4
        /*0000*/ 	.byte	0x04, 0x37
        /*0002*/ 	.short	(.L_7 - .L_6)
.L_6:
        /*0004*/ 	.word	0x00000082


	//----- nvinfo : EIATTR_KPARAM_INFO
	.align		4
.L_7:
        /*0008*/ 	.byte	0x04, 0x17
        /*000a*/ 	.short	(.L_9 - .L_8)
.L_8:
        /*000c*/ 	.word	0x00000000
        /*0010*/ 	.short	0x0003
        /*0012*/ 	.short	0x0018
        /*0014*/ 	.byte	0x00, 0xf0, 0x11, 0x00


	//----- nvinfo : EIATTR_KPARAM_INFO
	.align		4
.L_9:
        /*0018*/ 	.byte	0x04, 0x17
        /*001a*/ 	.short	(.L_11 - .L_10)
.L_10:
        /*001c*/ 	.word	0x00000000
        /*0020*/ 	.short	0x0002
        /*0022*/ 	.short	0x0010
        /*0024*/ 	.byte	0x00, 0xf5, 0x21, 0x00


	//----- nvinfo : EIATTR_KPARAM_INFO
	.align		4
.L_11:
        /*0028*/ 	.byte	0x04, 0x17
        /*002a*/ 	.short	(.L_13 - .L_12)
.L_12:
        /*002c*/ 	.word	0x00000000
        /*0030*/ 	.short	0x0001
        /*0032*/ 	.short	0x0008
        /*0034*/ 	.byte	0x00, 0xf5, 0x21, 0x00


	//----- nvinfo : EIATTR_KPARAM_INFO
	.align		4
.L_13:
        /*0038*/ 	.byte	0x04, 0x17
        /*003a*/ 	.short	(.L_15 - .L_14)
.L_14:
        /*003c*/ 	.word	0x00000000
        /*0040*/ 	.short	0x0000
        /*0042*/ 	.short	0x0000
        /*0044*/ 	.byte	0x00, 0xf5, 0x21, 0x00


	//----- nvinfo : EIATTR_SPARSE_MMA_MASK
	.align		4
.L_15:
        /*0048*/ 	.byte	0x03, 0x50
        /*004a*/ 	.short	0x0000


	//----- nvinfo : EIATTR_MAXREG_COUNT
	.align		4
        /*004c*/ 	.byte	0x03, 0x1b
        /*004e*/ 	.short	0x00ff


	//----- nvinfo : EIATTR_NUM_BARRIERS
	.align		4
        /*0050*/ 	.byte	0x02, 0x4c
        /*0052*/ 	.byte	0x01
	.zero		1


	//----- nvinfo : EIATTR_MERCURY_ISA_VERSION
	.align		4
        /*0054*/ 	.byte	0x03, 0x5f
        /*0056*/ 	.short	0x0101


	//----- nvinfo : EIATTR_VRC_CTA_INIT_COUNT
	.align		4
        /*0058*/ 	.byte	0x02, 0x4a
	.zero		1
	.zero		1


	//----- nvinfo : EIATTR_EXIT_INSTR_OFFSETS
	.align		4
        /*005c*/ 	.byte	0x04, 0x1c
        /*005e*/ 	.short	(.L_17 - .L_16)


	//   ....[0]....
.L_16:
        /*0060*/ 	.word	0x00000160


	//   ....[1]....
        /*0064*/ 	.word	0x00000530


	//----- nvinfo : EIATTR_CBANK_PARAM_SIZE
	.align		4
.L_17:
        /*0068*/ 	.byte	0x03, 0x19
        /*006a*/ 	.short	0x001c


	//----- nvinfo : EIATTR_PARAM_CBANK
	.align		4
        /*006c*/ 	.byte	0x04, 0x0a
        /*006e*/ 	.short	(.L_19 - .L_18)
	.align		4
.L_18:
        /*0070*/ 	.word	index@(.nv.constant0._Z8multiplyPiS_S_i)
        /*0074*/ 	.short	0x0380
        /*0076*/ 	.short	0x001c


	//----- nvinfo : EIATTR_SW_WAR
	.align		4
.L_19:
        /*0078*/ 	.byte	0x04, 0x36
        /*007a*/ 	.short	(.L_21 - .L_20)
.L_20:
        /*007c*/ 	.word	0x00000008
.L_21:


//--------------------- .nv.callgraph             --------------------------
	.section	.nv.callgraph,"",@"SHT_CUDA_CALLGRAPH"
	.align	4
	.sectionentsize	8
	.align		4
        /*0000*/ 	.word	0x00000000
	.align		4
        /*0004*/ 	.word	0xffffffff
	.align		4
        /*0008*/ 	.word	0x00000000
	.align		4
        /*000c*/ 	.word	0xfffffffe
	.align		4
        /*0010*/ 	.word	0x00000000
	.align		4
        /*0014*/ 	.word	0xfffffffd
	.align		4
        /*0018*/ 	.word	0x00000000
	.align		4
        /*001c*/ 	.word	0xfffffffc


//--------------------- .text._Z8multiplyPiS_S_i  --------------------------
	.section	.text._Z8multiplyPiS_S_i,"ax",@progbits
	.align	128
        .global         _Z8multiplyPiS_S_i
        .type           _Z8multiplyPiS_S_i,@function
        .size           _Z8multiplyPiS_S_i,(.L_x_6 - _Z8multiplyPiS_S_i)
        .other          _Z8multiplyPiS_S_i,@"STO_CUDA_ENTRY STV_DEFAULT"
_Z8multiplyPiS_S_i:
.text._Z8multiplyPiS_S_i:
[----:B------:R-:W-:Y:S01]  /*0000*/  LDC R1, c[0x0][0x37c] ;  /* 0x0000df00ff017b82 */ /* 0x000fe20000000800 */
[----:B------:R-:W0:Y:S07]  /*0010*/  S2R R13, SR_TID.X ;  /* 0x00000000000d7919 */ /* 0x000e2e0000002100 */
[----:B------:R-:W0:Y:S01]  /*0020*/  S2UR UR6, SR_CTAID.Y ;  /* 0x00000000000679c3 */ /* 0x000e220000002600 */
[----:B------:R-:W1:Y:S01]  /*0030*/  LDCU.64 UR4, c[0x0][0x358] ;  /* 0x00006b00ff0477ac */ /* 0x000e620008000a00 */
[----:B------:R-:W2:Y:S06]  /*0040*/  S2R R11, SR_CTAID.X ;  /* 0x00000000000b7919 */ /* 0x000eac0000002500 */
[----:B------:R-:W0:Y:S08]  /*0050*/  LDC R2, c[0x0][0x398] ;  /* 0x0000e600ff027b82 */ /* 0x000e300000000800 */
[----:B------:R-:W3:Y:S08]  /*0060*/  LDC.64 R4, c[0x0][0x380] ;  /* 0x0000e000ff047b82 */ /* 0x000ef00000000a00 */
[----:B------:R-:W4:Y:S01]  /*0070*/  LDC.64 R6, c[0x0][0x388] ;  /* 0x0000e200ff067b82 */ /* 0x000f220000000a00 */
[----:B0-----:R-:W-:-:S02]  /*0080*/  IMAD R3, R2, UR6, R13 ;  /* 0x0000000602037c24 */ /* 0x001fc4000f8e020d */
[----:B--2---:R-:W-:Y:S02]  /*0090*/  IMAD R9, R13, R2, R11 ;  /* 0x000000020d097224 */ /* 0x004fe400078e020b */
[----:B---3--:R-:W-:-:S06]  /*00a0*/  IMAD.WIDE R4, R3, 0x4, R4 ;  /* 0x0000000403047825 */ /* 0x008fcc00078e0204 */
[----:B-1----:R-:W2:Y:S01]  /*00b0*/  LDG.E R4, desc[UR4][R4.64] ;  /* 0x0000000404047981 */ /* 0x002ea2000c1e1900 */
[----:B----4-:R-:W-:-:S06]  /*00c0*/  IMAD.WIDE R6, R9, 0x4, R6 ;  /* 0x0000000409067825 */ /* 0x010fcc00078e0206 */
[----:B------:R-:W2:Y:S01]  /*00d0*/  LDG.E R7, desc[UR4][R6.64] ;  /* 0x0000000406077981 */ /* 0x000ea2000c1e1900 */
[----:B------:R-:W0:Y:S01]  /*00e0*/  S2R R3, SR_CgaCtaId ;  /* 0x0000000000037919 */ /* 0x000e220000008800 */
[----:B------:R-:W-:Y:S02]  /*00f0*/  MOV R0, 0x400 ;  /* 0x0000040000007802 */ /* 0x000fe40000000f00 */
[----:B------:R-:W-:Y:S02]  /*0100*/  ISETP.GE.AND P0, PT, R2, 0x1, PT ;  /* 0x000000010200780c */ /* 0x000fe40003f06270 */
[----:B0-----:R-:W-:-:S05]  /*0110*/  LEA R0, R3, R0, 0x18 ;  /* 0x0000000003007211 */ /* 0x001fca00078ec0ff */
[----:B------:R-:W-:Y:S02]  /*0120*/  IMAD R8, R13, 0x4, R0 ;  /* 0x000000040d087824 */ /* 0x000fe400078e0200 */
[----:B--2---:R-:W-:-:S05]  /*0130*/  IMAD R3, R4, R7, RZ ;  /* 0x0000000704037224 */ /* 0x004fca00078e02ff */
[----:B------:R0:W-:Y:S01]  /*0140*/  STS [R8], R3 ;  /* 0x0000000308007388 */ /* 0x0001e20000000800 */
[----:B------:R-:W-:Y:S06]  /*0150*/  BAR.SYNC.DEFER_BLOCKING 0x0 ;  /* 0x0000000000007b1d */ /* 0x000fec0000010000 */
[----:B------:R-:W-:Y:S05]  /*0160*/  @!P0 EXIT ;  /* 0x000000000000894d */ /* 0x000fea0003800000 */
[----:B------:R-:W1:Y:S01]  /*0170*/  LDC.64 R22, c[0x0][0x390] ;  /* 0x0000e400ff167b82 */ /* 0x000e620000000a00 */
[C---:B------:R-:W-:Y:S01]  /*0180*/  ISETP.GE.U32.AND P1, PT, R2.reuse, 0x10, PT ;  /* 0x000000100200780c */ /* 0x040fe20003f26070 */
[C---:B0-----:R-:W-:Y:S01]  /*0190*/  IMAD R3, R2.reuse, UR6, R11 ;  /* 0x0000000602037c24 */ /* 0x041fe2000f8e020b */
[----:B------:R-:W-:Y:S01]  /*01a0*/  LOP3.LUT R24, R2, 0xf, RZ, 0xc0, !PT ;  /* 0x0000000f02187812 */ /* 0x000fe200078ec0ff */
[----:B------:R-:W-:-:S03]  /*01b0*/  IMAD.MOV.U32 R21, RZ, RZ, RZ ;  /* 0x000000ffff157224 */ /* 0x000fc600078e00ff */
[----:B------:R-:W-:Y:S01]  /*01c0*/  ISETP.NE.AND P0, PT, R24, RZ, PT ;  /* 0x000000ff1800720c */ /* 0x000fe20003f05270 */
[----:B-1----:R-:W-:-:S05]  /*01d0*/  IMAD.WIDE.U32 R22, R3, 0x4, R22 ;  /* 0x0000000403167825 */ /* 0x002fca00078e0016 */
[----:B------:R0:W5:Y:S01]  /*01e0*/  LDG.E R3, desc[UR4][R22.64] ;  /* 0x0000000416037981 */ /* 0x000162000c1e1900 */
[----:B------:R-:W-:Y:S06]  /*01f0*/  @!P1 BRA `(.L_x_0) ;  /* 0x00000000004c9947 */ /* 0x000fec0003800000 */
[----:B------:R-:W-:Y:S01]  /*0200*/  LOP3.LUT R21, R2, 0x7ffffff0, RZ, 0xc0, !PT ;  /* 0x7ffffff002157812 */ /* 0x000fe200078ec0ff */
[----:B------:R-:W-:-:S04]  /*0210*/  VIADD R25, R0, 0x20 ;  /* 0x0000002000197836 */ /* 0x000fc80000000000 */
[----:B------:R-:W-:-:S07]  /*0220*/  IMAD.MOV R20, RZ, RZ, -R21 ;  /* 0x000000ffff147224 */ /* 0x000fce00078e0a15 */
.L_x_1:
[----:B------:R-:W1:Y:S01]  /*0230*/  LDS.128 R4, [R25+-0x20] ;  /* 0xffffe00019047984 */ /* 0x000e620000000c00 */
[----:B------:R-:W-:-:S03]  /*0240*/  VIADD R20, R20, 0x10 ;  /* 0x0000001014147836 */ /* 0x000fc60000000000 */
[----:B------:R-:W2:Y:S02]  /*0250*/  LDS.128 R8, [R25+-0x10] ;  /* 0xfffff00019087984 */ /* 0x000ea40000000c00 */
[----:B------:R-:W-:Y:S02]  /*0260*/  ISETP.NE.AND P1, PT, R20, RZ, PT ;  /* 0x000000ff1400720c */ /* 0x000fe40003f25270 */
[----:B------:R-:W3:Y:S04]  /*0270*/  LDS.128 R12, [R25] ;  /* 0x00000000190c7984 */ /* 0x000ee80000000c00 */
[----:B------:R4:W0:Y:S02]  /*0280*/  LDS.128 R16, [R25+0x10] ;  /* 0x0000100019107984 */ /* 0x0008240000000c00 */
[----:B----4-:R-:W-:Y:S01]  /*0290*/  VIADD R25, R25, 0x40 ;  /* 0x0000004019197836 */ /* 0x010fe20000000000 */
[----:B-1---5:R-:W-:-:S04]  /*02a0*/  IADD3 R4, PT, PT, R5, R3, R4 ;  /* 0x0000000305047210 */ /* 0x022fc80007ffe004 */
[----:B------:R-:W-:-:S04]  /*02b0*/  IADD3 R4, PT, PT, R7, R4, R6 ;  /* 0x0000000407047210 */ /* 0x000fc80007ffe006 */
[----:B--2---:R-:W-:-:S04]  /*02c0*/  IADD3 R4, PT, PT, R9, R4, R8 ;  /* 0x0000000409047210 */ /* 0x004fc80007ffe008 */
[----:B------:R-:W-:-:S04]  /*02d0*/  IADD3 R4, PT, PT, R11, R4, R10 ;  /* 0x000000040b047210 */ /* 0x000fc80007ffe00a */
[----:B---3--:R-:W-:-:S04]  /*02e0*/  IADD3 R4, PT, PT, R13, R4, R12 ;  /* 0x000000040d047210 */ /* 0x008fc80007ffe00c */
[----:B------:R-:W-:-:S04]  /*02f0*/  IADD3 R4, PT, PT, R15, R4, R14 ;  /* 0x000000040f047210 */ /* 0x000fc80007ffe00e */
[----:B0-----:R-:W-:-:S04]  /*0300*/  IADD3 R4, PT, PT, R17, R4, R16 ;  /* 0x0000000411047210 */ /* 0x001fc80007ffe010 */
[----:B------:R-:W-:Y:S01]  /*0310*/  IADD3 R3, PT, PT, R19, R4, R18 ;  /* 0x0000000413037210 */ /* 0x000fe20007ffe012 */
[----:B------:R-:W-:Y:S06]  /*0320*/  @P1 BRA `(.L_x_1) ;  /* 0xfffffffc00c01947 */ /* 0x000fec000383ffff */
.L_x_0:
[----:B------:R-:W-:Y:S05]  /*0330*/  @!P0 BRA `(.L_x_2) ;  /* 0x0000000000788947 */ /* 0x000fea0003800000 */
[----:B------:R-:W-:Y:S02]  /*0340*/  ISETP.GE.U32.AND P0, PT, R24, 0x8, PT ;  /* 0x000000081800780c */ /* 0x000fe40003f06070 */
[----:B------:R-:W-:-:S04]  /*0350*/  LOP3.LUT R13, R2, 0x7, RZ, 0xc0, !PT ;  /* 0x00000007020d7812 */ /* 0x000fc800078ec0ff */
[----:B------:R-:W-:-:S07]  /*0360*/  ISETP.NE.AND P1, PT, R13, RZ, PT ;  /* 0x000000ff0d00720c */ /* 0x000fce0003f25270 */
[----:B------:R-:W-:Y:S06]  /*0370*/  @!P0 BRA `(.L_x_3) ;  /* 0x0000000000208947 */ /* 0x000fec0003800000 */
[C---:B------:R-:W-:Y:S02]  /*0380*/  IMAD R12, R21.reuse, 0x4, R0 ;  /* 0x00000004150c7824 */ /* 0x040fe400078e0200 */
[----:B------:R-:W-:-:S03]  /*0390*/  VIADD R21, R21, 0x8 ;  /* 0x0000000815157836 */ /* 0x000fc60000000000 */
[----:B------:R-:W1:Y:S04]  /*03a0*/  LDS.128 R4, [R12] ;  /* 0x000000000c047984 */ /* 0x000e680000000c00 */
[----:B------:R-:W2:Y:S01]  /*03b0*/  LDS.128 R8, [R12+0x10] ;  /* 0x000010000c087984 */ /* 0x000ea20000000c00 */
[----:B-1---5:R-:W-:-:S04]  /*03c0*/  IADD3 R4, PT, PT, R5, R3, R4 ;  /* 0x0000000305047210 */ /* 0x022fc80007ffe004 */
[----:B------:R-:W-:-:S04]  /*03d0*/  IADD3 R4, PT, PT, R7, R4, R6 ;  /* 0x0000000407047210 */ /* 0x000fc80007ffe006 */
[----:B--2---:R-:W-:-:S04]  /*03e0*/  IADD3 R4, PT, PT, R9, R4, R8 ;  /* 0x0000000409047210 */ /* 0x004fc80007ffe008 */
[----:B------:R-:W-:-:S07]  /*03f0*/  IADD3 R3, PT, PT, R11, R4, R10 ;  /* 0x000000040b037210 */ /* 0x000fce0007ffe00a */
.L_x_3:
[----:B------:R-:W-:Y:S05]  /*0400*/  @!P1 BRA `(.L_x_2) ;  /* 0x0000000000449947 */ /* 0x000fea0003800000 */
[----:B------:R-:W-:Y:S02]  /*0410*/  ISETP.GE.U32.AND P0, PT, R13, 0x4, PT ;  /* 0x000000040d00780c */ /* 0x000fe40003f06070 */
[----:B------:R-:W-:-:S04]  /*0420*/  LOP3.LUT R2, R2, 0x3, RZ, 0xc0, !PT ;  /* 0x0000000302027812 */ /* 0x000fc800078ec0ff */
[----:B------:R-:W-:-:S07]  /*0430*/  ISETP.NE.AND P1, PT, R2, RZ, PT ;  /* 0x000000ff0200720c */ /* 0x000fce0003f25270 */
[C---:B------:R-:W-:Y:S02]  /*0440*/  @P0 IMAD R4, R21.reuse, 0x4, R0 ;  /* 0x0000000415040824 */ /* 0x040fe400078e0200 */
[----:B------:R-:W-:-:S04]  /*0450*/  @P0 VIADD R21, R21, 0x4 ;  /* 0x0000000415150836 */ /* 0x000fc80000000000 */
[----:B------:R-:W1:Y:S02]  /*0460*/  @P0 LDS.128 R4, [R4] ;  /* 0x0000000004040984 */ /* 0x000e640000000c00 */
[----:B-1---5:R-:W-:-:S04]  /*0470*/  @P0 IADD3 R5, PT, PT, R5, R3, R4 ;  /* 0x0000000305050210 */ /* 0x022fc80007ffe004 */
[----:B------:R-:W-:Y:S01]  /*0480*/  @P0 IADD3 R3, PT, PT, R7, R5, R6 ;  /* 0x0000000507030210 */ /* 0x000fe20007ffe006 */
[----:B------:R-:W-:Y:S06]  /*0490*/  @!P1 BRA `(.L_x_2) ;  /* 0x0000000000209947 */ /* 0x000fec0003800000 */
[----:B------:R-:W-:Y:S02]  /*04a0*/  IMAD R0, R21, 0x4, R0 ;  /* 0x0000000415007824 */ /* 0x000fe400078e0200 */
[----:B------:R-:W-:-:S07]  /*04b0*/  IMAD.MOV R2, RZ, RZ, -R2 ;  /* 0x000000ffff027224 */ /* 0x000fce00078e0a02 */
.L_x_4:
[----:B------:R1:W2:Y:S01]  /*04c0*/  LDS R4, [R0] ;  /* 0x0000000000047984 */ /* 0x0002a20000000800 */
[----:B------:R-:W-:-:S05]  /*04d0*/  VIADD R2, R2, 0x1 ;  /* 0x0000000102027836 */ /* 0x000fca0000000000 */
[----:B------:R-:W-:Y:S01]  /*04e0*/  ISETP.NE.AND P0, PT, R2, RZ, PT ;  /* 0x000000ff0200720c */ /* 0x000fe20003f05270 */
[----:B-1----:R-:W-:Y:S02]  /*04f0*/  VIADD R0, R0, 0x4 ;  /* 0x0000000400007836 */ /* 0x002fe40000000000 */
[----:B--2---:R-:W-:-:S10]  /*0500*/  IMAD.IADD R3, R4, 0x1, R3 ;  /* 0x0000000104037824 */ /* 0x004fd400078e0203 */
[----:B------:R-:W-:Y:S05]  /*0510*/  @P0 BRA `(.L_x_4) ;  /* 0xfffffffc00e80947 */ /* 0x000fea000383ffff */
.L_x_2:
[----:B-----5:R-:W-:Y:S01]  /*0520*/  STG.E desc[UR4][R22.64], R3 ;  /* 0x0000000316007986 */ /* 0x020fe2000c101904 */
[----:B------:R-:W-:Y:S05]  /*0530*/  EXIT ;  /* 0x000000000000794d */ /* 0x000fea0003800000 */
.L_x_5:
[----:B------:R-:W-:-:S00]  /*0540*/  BRA `(.L_x_5) ;  /* 0xfffffffc00fc7947 */ /* 0x000fc0000383ffff */
[----:B------:R-:W-:-:S00]  /*0550*/  NOP ;  /* 0x0000000000007918 */ /* 0x000fc00000000000 */
        /* <DEDUP_REMOVED lines=10> */
.L_x_6:


//--------------------- .nv.shared._Z8multiplyPiS_S_i --------------------------
	.section	.nv.shared._Z8multiplyPiS_S_i,"aw",@nobits
	.sectionflags	@""
	.align	4
.nv.shared._Z8multiplyPiS_S_i:
	.zero		5024


//--------------------- .nv.shared.reserved.0     --------------------------
	.section	.nv.shared.reserved.0,"aw",@nobits
	.weak		__nv_reservedSMEM_offset_0_alias
	.size		__nv_reservedSMEM_offset_0_alias, 0, 64
	.other		__nv_reservedSMEM_offset_0_alias,@"STO_CUDA_RESERVED_SHARED STV_DEFAULT"
__nv_reservedSMEM_offset_0_alias:
	.zero		0
	.zero		64


//--------------------- .nv.constant0._Z8multiplyPiS_S_i --------------------------
	.section	.nv.constant0._Z8multiplyPiS_S_i,"a",@progbits
	.sectionflags	@""
	.align	4
.nv.constant0._Z8multiplyPiS_S_i:
	.zero		924


//--------------------- SYMBOLS --------------------------

	.type		.nv.reservedSmem.offset0,@object
	.size		.nv.reservedSmem.offset0,0x4
	.type		.nv.reservedSmem.cap,@object
	.size		.nv.reservedSmem.cap,0x4
